//
// Generated by NVIDIA NVVM Compiler
//
// Compiler Build ID: CL-36424714
// Cuda compilation tools, release 13.0, V13.0.88
// Based on NVVM 20.0.0
//

.version 9.0
.target sm_100
.address_size 64

	// .globl	_Z16sharedABMultiplyPfS_S_iiii
.extern .shared .align 16 .b8 aTile[];

.visible .entry _Z16sharedABMultiplyPfS_S_iiii(
	.param .u64 .ptr .align 1 _Z16sharedABMultiplyPfS_S_iiii_param_0,
	.param .u64 .ptr .align 1 _Z16sharedABMultiplyPfS_S_iiii_param_1,
	.param .u64 .ptr .align 1 _Z16sharedABMultiplyPfS_S_iiii_param_2,
	.param .u32 _Z16sharedABMultiplyPfS_S_iiii_param_3,
	.param .u32 _Z16sharedABMultiplyPfS_S_iiii_param_4,
	.param .u32 _Z16sharedABMultiplyPfS_S_iiii_param_5,
	.param .u32 _Z16sharedABMultiplyPfS_S_iiii_param_6
)
{
	.reg .pred 	%p<11>;
	.reg .b32 	%r<101>;
	.reg .b32 	%f<73>;
	.reg .b64 	%rd<13>;

	ld.param.u64 	%rd3, [_Z16sharedABMultiplyPfS_S_iiii_param_0];
	ld.param.u64 	%rd4, [_Z16sharedABMultiplyPfS_S_iiii_param_1];
	ld.param.u64 	%rd5, [_Z16sharedABMultiplyPfS_S_iiii_param_2];
	ld.param.u32 	%r29, [_Z16sharedABMultiplyPfS_S_iiii_param_4];
	ld.param.u32 	%r30, [_Z16sharedABMultiplyPfS_S_iiii_param_5];
	ld.param.u32 	%r31, [_Z16sharedABMultiplyPfS_S_iiii_param_6];
	div.s32 	%r1, %r30, %r31;
	setp.lt.s32 	%p1, %r1, 1;
	mov.f32 	%f71, 0f00000000;
	@%p1 bra 	$L__BB0_15;
	cvta.to.global.u64 	%rd6, %rd3;
	mul.lo.s32 	%r33, %r31, %r31;
	shl.b32 	%r34, %r33, 2;
	mov.u32 	%r35, aTile;
	add.s32 	%r2, %r35, %r34;
	mov.u32 	%r36, %ctaid.y;
	mov.u32 	%r37, %ntid.y;
	mov.u32 	%r38, %tid.y;
	mad.lo.s32 	%r39, %r36, %r37, %r38;
	mov.u32 	%r3, %ntid.x;
	mov.u32 	%r4, %tid.x;
	mad.lo.s32 	%r40, %r30, %r39, %r4;
	mul.wide.u32 	%rd7, %r40, 4;
	add.s64 	%rd1, %rd6, %rd7;
	mul.lo.s32 	%r5, %r31, %r38;
	mad.lo.s32 	%r6, %r29, %r38, %r4;
	and.b32  	%r7, %r31, 7;
	and.b32  	%r8, %r31, 3;
	and.b32  	%r9, %r31, 2147483640;
	and.b32  	%r10, %r31, 1;
	neg.s32 	%r11, %r9;
	shl.b32 	%r41, %r4, 2;
	add.s32 	%r42, %r34, %r41;
	add.s32 	%r12, %r35, %r42;
	shl.b32 	%r13, %r31, 5;
	shl.b32 	%r43, %r5, 2;
	add.s32 	%r44, %r43, %r35;
	add.s32 	%r14, %r44, 16;
	shl.b32 	%r15, %r31, 2;
	cvta.to.global.u64 	%rd2, %rd4;
	mov.f32 	%f71, 0f00000000;
	mov.b32 	%r94, 0;
$L__BB0_2:
	setp.lt.s32 	%p2, %r31, 1;
	ld.global.f32 	%f17, [%rd1];
	add.s32 	%r45, %r5, %r4;
	shl.b32 	%r46, %r45, 2;
	mov.u32 	%r47, aTile;
	add.s32 	%r48, %r47, %r46;
	st.shared.f32 	[%r48], %f17;
	mad.lo.s32 	%r49, %r94, %r3, %r6;
	mul.wide.u32 	%rd8, %r49, 4;
	add.s64 	%rd9, %rd2, %rd8;
	ld.global.f32 	%f18, [%rd9];
	add.s32 	%r50, %r2, %r46;
	st.shared.f32 	[%r50], %f18;
	bar.sync 	0;
	@%p2 bra 	$L__BB0_14;
	setp.lt.u32 	%p3, %r31, 8;
	mov.b32 	%r99, 0;
	@%p3 bra 	$L__BB0_6;
	mov.u32 	%r95, %r14;
	mov.u32 	%r96, %r12;
	mov.u32 	%r97, %r11;
$L__BB0_5:
	.pragma "nounroll";
	ld.shared.f32 	%f20, [%r95+-16];
	ld.shared.f32 	%f21, [%r96];
	fma.rn.f32 	%f22, %f20, %f21, %f71;
	ld.shared.f32 	%f23, [%r95+-12];
	add.s32 	%r52, %r96, %r15;
	ld.shared.f32 	%f24, [%r52];
	fma.rn.f32 	%f25, %f23, %f24, %f22;
	ld.shared.f32 	%f26, [%r95+-8];
	add.s32 	%r53, %r52, %r15;
	ld.shared.f32 	%f27, [%r53];
	fma.rn.f32 	%f28, %f26, %f27, %f25;
	ld.shared.f32 	%f29, [%r95+-4];
	add.s32 	%r54, %r53, %r15;
	ld.shared.f32 	%f30, [%r54];
	fma.rn.f32 	%f31, %f29, %f30, %f28;
	ld.shared.f32 	%f32, [%r95];
	add.s32 	%r55, %r54, %r15;
	ld.shared.f32 	%f33, [%r55];
	fma.rn.f32 	%f34, %f32, %f33, %f31;
	ld.shared.f32 	%f35, [%r95+4];
	add.s32 	%r56, %r55, %r15;
	ld.shared.f32 	%f36, [%r56];
	fma.rn.f32 	%f37, %f35, %f36, %f34;
	ld.shared.f32 	%f38, [%r95+8];
	add.s32 	%r57, %r56, %r15;
	ld.shared.f32 	%f39, [%r57];
	fma.rn.f32 	%f40, %f38, %f39, %f37;
	ld.shared.f32 	%f41, [%r95+12];
	add.s32 	%r58, %r57, %r15;
	ld.shared.f32 	%f42, [%r58];
	fma.rn.f32 	%f71, %f41, %f42, %f40;
	add.s32 	%r97, %r97, 8;
	add.s32 	%r96, %r96, %r13;
	add.s32 	%r95, %r95, 32;
	setp.ne.s32 	%p4, %r97, 0;
	mov.u32 	%r99, %r9;
	@%p4 bra 	$L__BB0_5;
$L__BB0_6:
	setp.eq.s32 	%p5, %r7, 0;
	@%p5 bra 	$L__BB0_14;
	add.s32 	%r59, %r7, -1;
	setp.lt.u32 	%p6, %r59, 3;
	@%p6 bra 	$L__BB0_9;
	add.s32 	%r60, %r99, %r5;
	shl.b32 	%r61, %r60, 2;
	mov.u32 	%r62, aTile;
	add.s32 	%r63, %r62, %r61;
	ld.shared.f32 	%f44, [%r63];
	mad.lo.s32 	%r64, %r99, %r31, %r4;
	shl.b32 	%r65, %r64, 2;
	add.s32 	%r66, %r2, %r65;
	ld.shared.f32 	%f45, [%r66];
	fma.rn.f32 	%f46, %f44, %f45, %f71;
	ld.shared.f32 	%f47, [%r63+4];
	add.s32 	%r67, %r66, %r15;
	ld.shared.f32 	%f48, [%r67];
	fma.rn.f32 	%f49, %f47, %f48, %f46;
	ld.shared.f32 	%f50, [%r63+8];
	add.s32 	%r68, %r67, %r15;
	ld.shared.f32 	%f51, [%r68];
	fma.rn.f32 	%f52, %f50, %f51, %f49;
	ld.shared.f32 	%f53, [%r63+12];
	add.s32 	%r69, %r68, %r15;
	ld.shared.f32 	%f54, [%r69];
	fma.rn.f32 	%f71, %f53, %f54, %f52;
	add.s32 	%r99, %r99, 4;
$L__BB0_9:
	setp.eq.s32 	%p7, %r8, 0;
	@%p7 bra 	$L__BB0_14;
	setp.eq.s32 	%p8, %r8, 1;
	@%p8 bra 	$L__BB0_12;
	add.s32 	%r70, %r99, %r5;
	shl.b32 	%r71, %r70, 2;
	mov.u32 	%r72, aTile;
	add.s32 	%r73, %r72, %r71;
	ld.shared.f32 	%f56, [%r73];
	mad.lo.s32 	%r74, %r99, %r31, %r4;
	shl.b32 	%r75, %r74, 2;
	add.s32 	%r76, %r2, %r75;
	ld.shared.f32 	%f57, [%r76];
	fma.rn.f32 	%f58, %f56, %f57, %f71;
	ld.shared.f32 	%f59, [%r73+4];
	add.s32 	%r77, %r76, %r15;
	ld.shared.f32 	%f60, [%r77];
	fma.rn.f32 	%f71, %f59, %f60, %f58;
	add.s32 	%r99, %r99, 2;
$L__BB0_12:
	setp.eq.s32 	%p9, %r10, 0;
	@%p9 bra 	$L__BB0_14;
	add.s32 	%r78, %r99, %r5;
	shl.b32 	%r79, %r78, 2;
	mov.u32 	%r80, aTile;
	add.s32 	%r81, %r80, %r79;
	ld.shared.f32 	%f61, [%r81];
	mad.lo.s32 	%r82, %r99, %r31, %r4;
	shl.b32 	%r83, %r82, 2;
	add.s32 	%r84, %r2, %r83;
	ld.shared.f32 	%f62, [%r84];
	fma.rn.f32 	%f71, %f61, %f62, %f71;
$L__BB0_14:
	add.s32 	%r94, %r94, 1;
	setp.ne.s32 	%p10, %r94, %r1;
	@%p10 bra 	$L__BB0_2;
$L__BB0_15:
	cvta.to.global.u64 	%rd10, %rd5;
	mov.u32 	%r85, %ctaid.y;
	mov.u32 	%r86, %ntid.y;
	mov.u32 	%r87, %tid.y;
	mad.lo.s32 	%r88, %r85, %r86, %r87;
	mov.u32 	%r89, %ctaid.x;
	mov.u32 	%r90, %ntid.x;
	mov.u32 	%r91, %tid.x;
	mad.lo.s32 	%r92, %r89, %r90, %r91;
	mad.lo.s32 	%r93, %r29, %r88, %r92;
	mul.wide.s32 	%rd11, %r93, 4;
	add.s64 	%rd12, %rd10, %rd11;
	st.global.f32 	[%rd12], %f71;
	ret;

}


// ===== COMPILED SASS (sm_100) =====

	.target	sm_100

	.elftype	@"ET_EXEC"


//--------------------- .note.nv.tkinfo           --------------------------
	.section	.note.nv.tkinfo,"",@"SHT_NOTE"
	.sectionflags	@"SHF_NOTE_NV_TKINFO"
	.tkinfo
        /*0018*/ 	.word	0x00000002
        /*0030*/ 	.string	""
        /*0030*/ 	.string	"ptxas"
        /*0030*/ 	.string	"Cuda compilation tools, release 13.0, V13.0.88"
        /*0030*/ 	.string	"Build cuda_13.0.r13.0/compiler.36424714_0"
        /*0030*/ 	.string	"-arch sm_100 -m 64 "



//--------------------- .note.nv.cuinfo           --------------------------
	.section	.note.nv.cuinfo,"",@"SHT_NOTE"
	.sectionflags	@"SHF_NOTE_NV_CUINFO"
        /*0018*/ 	.short	0x0002
        /*001a*/ 	.short	0x0064
        /*001c*/ 	.short	0x0082
	.zero		2


//--------------------- .nv.info                  --------------------------
	.section	.nv.info,"",@"SHT_CUDA_INFO"
	.align	4


	//----- nvinfo : EIATTR_REGCOUNT
	.align		4
        /*0000*/ 	.byte	0x04, 0x2f
        /*0002*/ 	.short	(.L_1 - .L_0)
	.align		4
.L_0:
        /*0004*/ 	.word	index@(_Z16sharedABMultiplyPfS_S_iiii)
        /*0008*/ 	.word	0x00000020


	//----- nvinfo : EIATTR_FRAME_SIZE
	.align		4
.L_1:
        /*000c*/ 	.byte	0x04, 0x11
        /*000e*/ 	.short	(.L_3 - .L_2)
	.align		4
.L_2:
        /*0010*/ 	.word	index@(_Z16sharedABMultiplyPfS_S_iiii)
        /*0014*/ 	.word	0x00000000


	//----- nvinfo : EIATTR_MIN_STACK_SIZE
	.align		4
.L_3:
        /*0018*/ 	.byte	0x04, 0x12
        /*001a*/ 	.short	(.L_5 - .L_4)
	.align		4
.L_4:
        /*001c*/ 	.word	index@(_Z16sharedABMultiplyPfS_S_iiii)
        /*0020*/ 	.word	0x00000000
.L_5:


//--------------------- .nv.compat                --------------------------
	.section	.nv.compat,"",@"SHT_CUDA_COMPAT_INFO"
	.align	4
        /*0000*/ 	.byte	0x02, 0x09, 0x00, 0x00, 0x02, 0x02, 0x01, 0x00, 0x02, 0x05, 0x05, 0x00, 0x03, 0x07, 0x01, 0x01
        /*0010*/ 	.byte	0x02, 0x03, 0x00, 0x00, 0x02, 0x06, 0x01, 0x00, 0x04, 0x0b, 0x08, 0x00, 0x09, 0x00, 0x00, 0x00
        /*0020*/ 	.byte	0x00, 0x00, 0x00, 0x00


//--------------------- .nv.info._Z16sharedABMultiplyPfS_S_iiii --------------------------
	.section	.nv.info._Z16sharedABMultiplyPfS_S_iiii,"",@"SHT_CUDA_INFO"
	.sectionflags	@""
	.align	4


	//----- nvinfo : EIATTR_CUDA_API_VERSION
	.align		4
        /*0000*/ 	.byte	0x04, 0x37
        /*0002*/ 	.short	(.L_7 - .L_6)
.L_6:
        /*0004*/ 	.word	0x00000082


	//----- nvinfo : EIATTR_KPARAM_INFO
	.align		4
.L_7:
        /*0008*/ 	.byte	0x04, 0x17
        /*000a*/ 	.short	(.L_9 - .L_8)
.L_8:
        /*000c*/ 	.word	0x00000000
        /*0010*/ 	.short	0x0006
        /*0012*/ 	.short	0x0024
        /*0014*/ 	.byte	0x00, 0xf0, 0x11, 0x00


	//----- nvinfo : EIATTR_KPARAM_INFO
	.align		4
.L_9:
        /*0018*/ 	.byte	0x04, 0x17
        /*001a*/ 	.short	(.L_11 - .L_10)
.L_10:
        /*001c*/ 	.word	0x00000000
        /*0020*/ 	.short	0x0005
        /*0022*/ 	.short	0x0020
        /*0024*/ 	.byte	0x00, 0xf0, 0x11, 0x00


	//----- nvinfo : EIATTR_KPARAM_INFO
	.align		4
.L_11:
        /*0028*/ 	.byte	0x04, 0x17
        /*002a*/ 	.short	(.L_13 - .L_12)
.L_12:
        /*002c*/ 	.word	0x00000000
        /*0030*/ 	.short	0x0004
        /*0032*/ 	.short	0x001c
        /*0034*/ 	.byte	0x00, 0xf0, 0x11, 0x00


	//----- nvinfo : EIATTR_KPARAM_INFO
	.align		4
.L_13:
        /*0038*/ 	.byte	0x04, 0x17
        /*003a*/ 	.short	(.L_15 - .L_14)
.L_14:
        /*003c*/ 	.word	0x00000000
        /*0040*/ 	.short	0x0003
        /*0042*/ 	.short	0x0018
        /*0044*/ 	.byte	0x00, 0xf0, 0x11, 0x00


	//----- nvinfo : EIATTR_KPARAM_INFO
	.align		4
.L_15:
        /*0048*/ 	.byte	0x04, 0x17
        /*004a*/ 	.short	(.L_17 - .L_16)
.L_16:
        /*004c*/ 	.word	0x00000000
        /*0050*/ 	.short	0x0002
        /*0052*/ 	.short	0x0010
        /*0054*/ 	.byte	0x00, 0xf5, 0x21, 0x00


	//----- nvinfo : EIATTR_KPARAM_INFO
	.align		4
.L_17:
        /*0058*/ 	.byte	0x04, 0x17
        /*005a*/ 	.short	(.L_19 - .L_18)
.L_18:
        /*005c*/ 	.word	0x00000000
        /*0060*/ 	.short	0x0001
        /*0062*/ 	.short	0x0008
        /*0064*/ 	.byte	0x00, 0xf5, 0x21, 0x00


	//----- nvinfo : EIATTR_KPARAM_INFO
	.align		4
.L_19:
        /*0068*/ 	.byte	0x04, 0x17
        /*006a*/ 	.short	(.L_21 - .L_20)
.L_20:
        /*006c*/ 	.word	0x00000000
        /*0070*/ 	.short	0x0000
        /*0072*/ 	.short	0x0000
        /*0074*/ 	.byte	0x00, 0xf5, 0x21, 0x00


	//----- nvinfo : EIATTR_SPARSE_MMA_MASK
	.align		4
.L_21:
        /*0078*/ 	.byte	0x03, 0x50
        /*007a*/ 	.short	0x0000


	//----- nvinfo : EIATTR_MAXREG_COUNT
	.align		4
        /*007c*/ 	.byte	0x03, 0x1b
        /*007e*/ 	.short	0x00ff


	//----- nvinfo : EIATTR_NUM_BARRIERS
	.align		4
        /*0080*/ 	.byte	0x02, 0x4c
        /*0082*/ 	.byte	0x01
	.zero		1


	//----- nvinfo : EIATTR_MERCURY_ISA_VERSION
	.align		4
        /*0084*/ 	.byte	0x03, 0x5f
        /*0086*/ 	.short	0x0101


	//----- nvinfo : EIATTR_VRC_CTA_INIT_COUNT
	.align		4
        /*0088*/ 	.byte	0x02, 0x4a
	.zero		1
	.zero		1


	//----- nvinfo : EIATTR_EXIT_INSTR_OFFSETS
	.align		4
        /*008c*/ 	.byte	0x04, 0x1c
        /*008e*/ 	.short	(.L_23 - .L_22)


	//   ....[0]....
.L_22:
        /*0090*/ 	.word	0x00000b80


	//----- nvinfo : EIATTR_CBANK_PARAM_SIZE
	.align		4
.L_23:
        /*0094*/ 	.byte	0x03, 0x19
        /*0096*/ 	.short	0x0028


	//----- nvinfo : EIATTR_PARAM_CBANK
	.align		4
        /*0098*/ 	.byte	0x04, 0x0a
        /*009a*/ 	.short	(.L_25 - .L_24)
	.align		4
.L_24:
        /*009c*/ 	.word	index@(.nv.constant0._Z16sharedABMultiplyPfS_S_iiii)
        /*00a0*/ 	.short	0x0380
        /*00a2*/ 	.short	0x0028


	//----- nvinfo : EIATTR_SW_WAR
	.align		4
.L_25:
        /*00a4*/ 	.byte	0x04, 0x36
        /*00a6*/ 	.short	(.L_27 - .L_26)
.L_26:
        /*00a8*/ 	.word	0x00000008
.L_27:


//--------------------- .nv.callgraph             --------------------------
	.section	.nv.callgraph,"",@"SHT_CUDA_CALLGRAPH"
	.align	4
	.sectionentsize	8
	.align		4
        /*0000*/ 	.word	0x00000000
	.align		4
        /*0004*/ 	.word	0xffffffff
	.align		4
        /*0008*/ 	.word	0x00000000
	.align		4
        /*000c*/ 	.word	0xfffffffe
	.align		4
        /*0010*/ 	.word	0x00000000
	.align		4
        /*0014*/ 	.word	0xfffffffd
	.align		4
        /*0018*/ 	.word	0x00000000
	.align		4
        /*001c*/ 	.word	0xfffffffc


//--------------------- .text._Z16sharedABMultiplyPfS_S_iiii --------------------------
	.section	.text._Z16sharedABMultiplyPfS_S_iiii,"ax",@progbits
	.align	128
        .global         _Z16sharedABMultiplyPfS_S_iiii
        .type           _Z16sharedABMultiplyPfS_S_iiii,@function
        .size           _Z16sharedABMultiplyPfS_S_iiii,(.L_x_8 - _Z16sharedABMultiplyPfS_S_iiii)
        .other          _Z16sharedABMultiplyPfS_S_iiii,@"STO_CUDA_ENTRY STV_DEFAULT"
_Z16sharedABMultiplyPfS_S_iiii:
.text._Z16sharedABMultiplyPfS_S_iiii:
[----:B------:R-:W-:Y:S08]  /*0000*/  LDC R1, c[0x0][0x37c] ;  /* 0x0000df00ff017b82 */ /* 0x000ff00000000800 */
[----:B------:R-:W0:Y:S01]  /*0010*/  LDC.64 R6, c[0x0][0x3a0] ;  /* 0x0000e800ff067b82 */ /* 0x000e220000000a00 */
[----:B------:R-:W1:Y:S01]  /*0020*/  LDCU.64 UR8, c[0x0][0x358] ;  /* 0x00006b00ff0877ac */ /* 0x000e620008000a00 */
[----:B------:R-:W-:Y:S01]  /*0030*/  IMAD.MOV.U32 R15, RZ, RZ, RZ ;  /* 0x000000ffff0f7224 */ /* 0x000fe200078e00ff */
[----:B0-----:R-:W-:-:S02]  /*0040*/  IABS R4, R7 ;  /* 0x0000000700047213 */ /* 0x001fc40000000000 */
[----:B------:R-:W-:Y:S02]  /*0050*/  IABS R8, R6 ;  /* 0x0000000600087213 */ /* 0x000fe40000000000 */
[----:B------:R-:W0:Y:S08]  /*0060*/  I2F.RP R0, R4 ;  /* 0x0000000400007306 */ /* 0x000e300000209400 */
[----:B0-----:R-:W0:Y:S02]  /*0070*/  MUFU.RCP R0, R0 ;  /* 0x0000000000007308 */ /* 0x001e240000001000 */
[----:B0-----:R-:W-:-:S06]  /*0080*/  IADD3 R2, PT, PT, R0, 0xffffffe, RZ ;  /* 0x0ffffffe00027810 */ /* 0x001fcc0007ffe0ff */
[----:B------:R0:W2:Y:S02]  /*0090*/  F2I.FTZ.U32.TRUNC.NTZ R3, R2 ;  /* 0x0000000200037305 */ /* 0x0000a4000021f000 */
[----:B0-----:R-:W-:Y:S02]  /*00a0*/  HFMA2 R2, -RZ, RZ, 0, 0 ;  /* 0x00000000ff027431 */ /* 0x001fe400000001ff */
[----:B--2---:R-:W-:-:S04]  /*00b0*/  IMAD.MOV R5, RZ, RZ, -R3 ;  /* 0x000000ffff057224 */ /* 0x004fc800078e0a03 */
[----:B------:R-:W-:-:S04]  /*00c0*/  IMAD R5, R5, R4, RZ ;  /* 0x0000000405057224 */ /* 0x000fc800078e02ff */
[----:B------:R-:W-:Y:S01]  /*00d0*/  IMAD.HI.U32 R3, R3, R5, R2 ;  /* 0x0000000503037227 */ /* 0x000fe200078e0002 */
[----:B------:R-:W-:-:S03]  /*00e0*/  LOP3.LUT R2, R6, R7, RZ, 0x3c, !PT ;  /* 0x0000000706027212 */ /* 0x000fc600078e3cff */
[----:B------:R-:W-:Y:S01]  /*00f0*/  IMAD.MOV.U32 R5, RZ, RZ, R8 ;  /* 0x000000ffff057224 */ /* 0x000fe200078e0008 */
[----:B------:R-:W-:-:S03]  /*0100*/  ISETP.GE.AND P1, PT, R2, RZ, PT ;  /* 0x000000ff0200720c */ /* 0x000fc60003f26270 */
[----:B------:R-:W-:-:S05]  /*0110*/  IMAD.HI.U32 R0, R3, R5, RZ ;  /* 0x0000000503007227 */ /* 0x000fca00078e00ff */
[----:B------:R-:W-:-:S05]  /*0120*/  IADD3 R3, PT, PT, -R0, RZ, RZ ;  /* 0x000000ff00037210 */ /* 0x000fca0007ffe1ff */
[----:B------:R-:W-:-:S05]  /*0130*/  IMAD R3, R4, R3, R5 ;  /* 0x0000000304037224 */ /* 0x000fca00078e0205 */
[----:B------:R-:W-:-:S13]  /*0140*/  ISETP.GT.U32.AND P2, PT, R4, R3, PT ;  /* 0x000000030400720c */ /* 0x000fda0003f44070 */
[----:B------:R-:W-:Y:S01]  /*0150*/  @!P2 IMAD.IADD R3, R3, 0x1, -R4 ;  /* 0x000000010303a824 */ /* 0x000fe200078e0a04 */
[----:B------:R-:W-:Y:S02]  /*0160*/  @!P2 IADD3 R0, PT, PT, R0, 0x1, RZ ;  /* 0x000000010000a810 */ /* 0x000fe40007ffe0ff */
[----:B------:R-:W-:Y:S02]  /*0170*/  ISETP.NE.AND P2, PT, R7, RZ, PT ;  /* 0x000000ff0700720c */ /* 0x000fe40003f45270 */
[----:B------:R-:W-:-:S13]  /*0180*/  ISETP.GE.U32.AND P0, PT, R3, R4, PT ;  /* 0x000000040300720c */ /* 0x000fda0003f06070 */
[----:B------:R-:W-:-:S05]  /*0190*/  @P0 VIADD R0, R0, 0x1 ;  /* 0x0000000100000836 */ /* 0x000fca0000000000 */
[----:B------:R-:W-:Y:S02]  /*01a0*/  @!P1 IADD3 R0, PT, PT, -R0, RZ, RZ ;  /* 0x000000ff00009210 */ /* 0x000fe40007ffe1ff */
[----:B------:R-:W-:-:S04]  /*01b0*/  @!P2 LOP3.LUT R0, RZ, R7, RZ, 0x33, !PT ;  /* 0x00000007ff00a212 */ /* 0x000fc800078e33ff */
[----:B------:R-:W-:-:S13]  /*01c0*/  ISETP.GE.AND P0, PT, R0, 0x1, PT ;  /* 0x000000010000780c */ /* 0x000fda0003f06270 */
[----:B-1----:R-:W-:Y:S05]  /*01d0*/  @!P0 BRA `(.L_x_0) ;  /* 0x0000000800348947 */ /* 0x002fea0003800000 */
[----:B------:R-:W0:Y:S01]  /*01e0*/  S2R R12, SR_TID.Y ;  /* 0x00000000000c7919 */ /* 0x000e220000002200 */
[----:B------:R-:W1:Y:S01]  /*01f0*/  S2UR UR4, SR_CTAID.Y ;  /* 0x00000000000479c3 */ /* 0x000e620000002600 */
[----:B------:R-:W2:Y:S01]  /*0200*/  LDCU UR7, c[0x0][0x39c] ;  /* 0x00007380ff0777ac */ /* 0x000ea20008000800 */
[C---:B------:R-:W-:Y:S01]  /*0210*/  LOP3.LUT R21, R7.reuse, 0x7, RZ, 0xc0, !PT ;  /* 0x0000000707157812 */ /* 0x040fe200078ec0ff */
[----:B------:R-:W2:Y:S01]  /*0220*/  S2R R5, SR_TID.X ;  /* 0x0000000000057919 */ /* 0x000ea20000002100 */
[----:B------:R-:W-:Y:S01]  /*0230*/  LOP3.LUT R22, R7, 0x3, RZ, 0xc0, !PT ;  /* 0x0000000307167812 */ /* 0x000fe200078ec0ff */
[----:B------:R-:W-:Y:S01]  /*0240*/  IMAD.MOV.U32 R15, RZ, RZ, RZ ;  /* 0x000000ffff0f7224 */ /* 0x000fe200078e00ff */
[----:B------:R-:W-:Y:S02]  /*0250*/  MOV R13, RZ ;  /* 0x000000ff000d7202 */ /* 0x000fe40000000f00 */
[----:B------:R-:W1:Y:S01]  /*0260*/  LDC R4, c[0x0][0x364] ;  /* 0x0000d900ff047b82 */ /* 0x000e620000000800 */
[----:B------:R-:W3:Y:S07]  /*0270*/  LDCU UR6, c[0x0][0x360] ;  /* 0x00006c00ff0677ac */ /* 0x000eee0008000800 */
[----:B------:R-:W4:Y:S08]  /*0280*/  S2UR UR5, SR_CgaCtaId ;  /* 0x00000000000579c3 */ /* 0x000f300000008800 */
[----:B------:R-:W5:Y:S01]  /*0290*/  LDC.64 R2, c[0x0][0x380] ;  /* 0x0000e000ff027b82 */ /* 0x000f620000000a00 */
[----:B0-----:R-:W-:-:S02]  /*02a0*/  IMAD R14, R12, R7, RZ ;  /* 0x000000070c0e7224 */ /* 0x001fc400078e02ff */
[----:B-1----:R-:W-:Y:S01]  /*02b0*/  IMAD R4, R4, UR4, R12 ;  /* 0x0000000404047c24 */ /* 0x002fe2000f8e020c */
[----:B------:R-:W-:Y:S01]  /*02c0*/  UMOV UR4, 0x400 ;  /* 0x0000040000047882 */ /* 0x000fe20000000000 */
[--C-:B--2---:R-:W-:Y:S02]  /*02d0*/  IMAD R12, R12, UR7, R5.reuse ;  /* 0x000000070c0c7c24 */ /* 0x104fe4000f8e0205 */
[----:B------:R-:W-:Y:S01]  /*02e0*/  IMAD R9, R4, R6, R5 ;  /* 0x0000000604097224 */ /* 0x000fe200078e0205 */
[C---:B------:R-:W-:Y:S01]  /*02f0*/  LOP3.LUT R4, R7.reuse, 0x7ffffff8, RZ, 0xc0, !PT ;  /* 0x7ffffff807047812 */ /* 0x040fe200078ec0ff */
[----:B------:R-:W-:Y:S01]  /*0300*/  IMAD R6, R7, R7, RZ ;  /* 0x0000000707067224 */ /* 0x000fe200078e02ff */
[----:B----4-:R-:W-:Y:S02]  /*0310*/  ULEA UR4, UR5, UR4, 0x18 ;  /* 0x0000000405047291 */ /* 0x010fe4000f8ec0ff */
[----:B------:R-:W-:Y:S02]  /*0320*/  IADD3 R11, PT, PT, -R4, RZ, RZ ;  /* 0x000000ff040b7210 */ /* 0x000fe40007ffe1ff */
[----:B------:R-:W-:-:S02]  /*0330*/  SHF.L.U32 R6, R6, 0x2, RZ ;  /* 0x0000000206067819 */ /* 0x000fc400000006ff */
[----:B------:R-:W-:Y:S01]  /*0340*/  LEA R8, R14, UR4, 0x2 ;  /* 0x000000040e087c11 */ /* 0x000fe2000f8e10ff */
[----:B-----5:R-:W-:-:S04]  /*0350*/  IMAD.WIDE.U32 R2, R9, 0x4, R2 ;  /* 0x0000000409027825 */ /* 0x020fc800078e0002 */
[----:B------:R-:W-:Y:S02]  /*0360*/  IMAD R9, R5, 0x4, R6 ;  /* 0x0000000405097824 */ /* 0x000fe400078e0206 */
[----:B------:R-:W-:Y:S02]  /*0370*/  VIADD R10, R6, UR4 ;  /* 0x00000004060a7c36 */ /* 0x000fe40008000000 */
[----:B------:R-:W-:Y:S01]  /*0380*/  VIADD R8, R8, 0x10 ;  /* 0x0000001008087836 */ /* 0x000fe20000000000 */
[----:B---3--:R-:W-:-:S07]  /*0390*/  IADD3 R9, PT, PT, R9, UR4, RZ ;  /* 0x0000000409097c10 */ /* 0x008fce000fffe0ff */
.L_x_6:
[----:B0-----:R-:W0:Y:S01]  /*03a0*/  LDC.64 R6, c[0x0][0x388] ;  /* 0x0000e200ff067b82 */ /* 0x001e220000000a00 */
[----:B------:R-:W-:-:S07]  /*03b0*/  IMAD R17, R13, UR6, R12 ;  /* 0x000000060d117c24 */ /* 0x000fce000f8e020c */
[----:B------:R-:W1:Y:S08]  /*03c0*/  S2UR UR5, SR_CgaCtaId ;  /* 0x00000000000579c3 */ /* 0x000e700000008800 */
[----:B------:R-:W2:Y:S01]  /*03d0*/  LDC R16, c[0x0][0x3a4] ;  /* 0x0000e900ff107b82 */ /* 0x000ea20000000800 */
[----:B0-----:R-:W-:Y:S02]  /*03e0*/  IMAD.WIDE.U32 R6, R17, 0x4, R6 ;  /* 0x0000000411067825 */ /* 0x001fe400078e0006 */
[----:B------:R-:W3:Y:S04]  /*03f0*/  LDG.E R17, desc[UR8][R2.64] ;  /* 0x0000000802117981 */ /* 0x000ee8000c1e1900 */
[----:B------:R-:W4:Y:S01]  /*0400*/  LDG.E R6, desc[UR8][R6.64] ;  /* 0x0000000806067981 */ /* 0x000f22000c1e1900 */
[----:B------:R-:W-:Y:S01]  /*0410*/  UMOV UR4, 0x400 ;  /* 0x0000040000047882 */ /* 0x000fe20000000000 */
[----:B------:R-:W-:Y:S01]  /*0420*/  IADD3 R19, PT, PT, R14, R5, RZ ;  /* 0x000000050e137210 */ /* 0x000fe20007ffe0ff */
[----:B-1----:R-:W-:Y:S01]  /*0430*/  ULEA UR4, UR5, UR4, 0x18 ;  /* 0x0000000405047291 */ /* 0x002fe2000f8ec0ff */
[----:B------:R-:W-:-:S04]  /*0440*/  IADD3 R13, PT, PT, R13, 0x1, RZ ;  /* 0x000000010d0d7810 */ /* 0x000fc80007ffe0ff */
[----:B------:R-:W-:Y:S02]  /*0450*/  ISETP.NE.AND P0, PT, R13, R0, PT ;  /* 0x000000000d00720c */ /* 0x000fe40003f05270 */
[----:B--2---:R-:W-:Y:S02]  /*0460*/  ISETP.GE.AND P1, PT, R16, 0x1, PT ;  /* 0x000000011000780c */ /* 0x004fe40003f26270 */
[C---:B------:R-:W-:Y:S01]  /*0470*/  LEA R18, R19.reuse, UR4, 0x2 ;  /* 0x0000000413127c11 */ /* 0x040fe2000f8e10ff */
[----:B------:R-:W-:-:S04]  /*0480*/  IMAD R19, R19, 0x4, R10 ;  /* 0x0000000413137824 */ /* 0x000fc800078e020a */
[----:B---3--:R0:W-:Y:S04]  /*0490*/  STS [R18], R17 ;  /* 0x0000001112007388 */ /* 0x0081e80000000800 */
[----:B----4-:R0:W-:Y:S01]  /*04a0*/  STS [R19], R6 ;  /* 0x0000000613007388 */ /* 0x0101e20000000800 */
[----:B------:R-:W-:Y:S06]  /*04b0*/  BAR.SYNC.DEFER_BLOCKING 0x0 ;  /* 0x0000000000007b1d */ /* 0x000fec0000010000 */
[----:B------:R-:W-:Y:S05]  /*04c0*/  @!P1 BRA `(.L_x_1) ;  /* 0x0000000400749947 */ /* 0x000fea0003800000 */
[----:B------:R-:W-:Y:S01]  /*04d0*/  ISETP.GE.U32.AND P1, PT, R16, 0x8, PT ;  /* 0x000000081000780c */ /* 0x000fe20003f26070 */
[----:B------:R-:W-:-:S12]  /*04e0*/  IMAD.MOV.U32 R7, RZ, RZ, RZ ;  /* 0x000000ffff077224 */ /* 0x000fd800078e00ff */
[----:B------:R-:W-:Y:S05]  /*04f0*/  @!P1 BRA `(.L_x_2) ;  /* 0x0000000000a09947 */ /* 0x000fea0003800000 */
[----:B0-----:R-:W-:Y:S01]  /*0500*/  MOV R6, R8 ;  /* 0x0000000800067202 */ /* 0x001fe20000000f00 */
[----:B------:R-:W-:Y:S01]  /*0510*/  IMAD.MOV.U32 R17, RZ, RZ, R9 ;  /* 0x000000ffff117224 */ /* 0x000fe200078e0009 */
[----:B------:R-:W-:-:S07]  /*0520*/  MOV R7, R11 ;  /* 0x0000000b00077202 */ /* 0x000fce0000000f00 */
.L_x_3:
[----:B------:R-:W-:Y:S01]  /*0530*/  LDS R18, [R6+-0x10] ;  /* 0xfffff00006127984 */ /* 0x000fe20000000800 */
[C---:B------:R-:W-:Y:S01]  /*0540*/  IMAD R23, R16.reuse, 0x4, R17 ;  /* 0x0000000410177824 */ /* 0x040fe200078e0211 */
[----:B------:R-:W-:Y:S02]  /*0550*/  IADD3 R7, PT, PT, R7, 0x8, RZ ;  /* 0x0000000807077810 */ /* 0x000fe40007ffe0ff */
[----:B------:R0:W1:Y:S02]  /*0560*/  LDS R19, [R17] ;  /* 0x0000000011137984 */ /* 0x0000640000000800 */
[C---:B------:R-:W-:Y:S02]  /*0570*/  LEA R25, R16.reuse, R23, 0x2 ;  /* 0x0000001710197211 */ /* 0x040fe400078e10ff */
[----:B------:R-:W-:Y:S01]  /*0580*/  LDS R20, [R6+-0xc] ;  /* 0xfffff40006147984 */ /* 0x000fe20000000800 */
[----:B------:R-:W-:Y:S02]  /*0590*/  ISETP.NE.AND P1, PT, R7, RZ, PT ;  /* 0x000000ff0700720c */ /* 0x000fe40003f25270 */
[C---:B------:R-:W-:Y:S01]  /*05a0*/  LEA R27, R16.reuse, R25, 0x2 ;  /* 0x00000019101b7211 */ /* 0x040fe200078e10ff */
[----:B------:R2:W3:Y:S01]  /*05b0*/  LDS R24, [R23] ;  /* 0x0000000017187984 */ /* 0x0004e20000000800 */
[----:B0-----:R-:W-:-:S03]  /*05c0*/  LEA R17, R16, R17, 0x5 ;  /* 0x0000001110117211 */ /* 0x001fc600078e28ff */
[C---:B------:R-:W-:Y:S01]  /*05d0*/  IMAD R29, R16.reuse, 0x4, R27 ;  /* 0x00000004101d7824 */ /* 0x040fe200078e021b */
[----:B------:R-:W-:Y:S04]  /*05e0*/  LDS R26, [R6+-0x4] ;  /* 0xfffffc00061a7984 */ /* 0x000fe80000000800 */
[----:B------:R-:W-:Y:S01]  /*05f0*/  LDS R28, [R27] ;  /* 0x000000001b1c7984 */ /* 0x000fe20000000800 */
[----:B--2---:R-:W-:Y:S01]  /*0600*/  LEA R23, R16, R29, 0x2 ;  /* 0x0000001d10177211 */ /* 0x004fe200078e10ff */
[----:B-1----:R-:W-:Y:S02]  /*0610*/  FFMA R19, R18, R19, R15 ;  /* 0x0000001312137223 */ /* 0x002fe4000000000f */
[----:B------:R-:W-:Y:S04]  /*0620*/  LDS R15, [R6+-0x8] ;  /* 0xfffff800060f7984 */ /* 0x000fe80000000800 */
[----:B------:R0:W1:Y:S01]  /*0630*/  LDS R18, [R25] ;  /* 0x0000000019127984 */ /* 0x0000620000000800 */
[----:B---3--:R-:W-:-:S03]  /*0640*/  FFMA R24, R20, R24, R19 ;  /* 0x0000001814187223 */ /* 0x008fc60000000013 */
[----:B------:R-:W-:Y:S04]  /*0650*/  LDS R19, [R6] ;  /* 0x0000000006137984 */ /* 0x000fe80000000800 */
[----:B------:R-:W2:Y:S01]  /*0660*/  LDS R20, [R29] ;  /* 0x000000001d147984 */ /* 0x000ea20000000800 */
[----:B0-----:R-:W-:Y:S01]  /*0670*/  LEA R25, R16, R23, 0x2 ;  /* 0x0000001710197211 */ /* 0x001fe200078e10ff */
[----:B-1----:R-:W-:Y:S02]  /*0680*/  FFMA R15, R15, R18, R24 ;  /* 0x000000120f0f7223 */ /* 0x002fe40000000018 */
[----:B------:R-:W-:Y:S02]  /*0690*/  LDS R18, [R6+0x4] ;  /* 0x0000040006127984 */ /* 0x000fe40000000800 */
[----:B------:R-:W-:-:S02]  /*06a0*/  FFMA R26, R26, R28, R15 ;  /* 0x0000001c1a1a7223 */ /* 0x000fc4000000000f */
[----:B------:R-:W0:Y:S02]  /*06b0*/  LDS R15, [R23] ;  /* 0x00000000170f7984 */ /* 0x000e240000000800 */
[----:B--2---:R-:W-:Y:S01]  /*06c0*/  FFMA R19, R19, R20, R26 ;  /* 0x0000001413137223 */ /* 0x004fe2000000001a */
[----:B------:R-:W-:Y:S01]  /*06d0*/  IMAD R26, R16, 0x4, R25 ;  /* 0x00000004101a7824 */ /* 0x000fe200078e0219 */
[----:B------:R-:W-:Y:S04]  /*06e0*/  LDS R20, [R6+0x8] ;  /* 0x0000080006147984 */ /* 0x000fe80000000800 */
[----:B------:R-:W1:Y:S04]  /*06f0*/  LDS R25, [R25] ;  /* 0x0000000019197984 */ /* 0x000e680000000800 */
[----:B------:R-:W-:Y:S04]  /*0700*/  LDS R26, [R26] ;  /* 0x000000001a1a7984 */ /* 0x000fe80000000800 */
[----:B------:R2:W3:Y:S02]  /*0710*/  LDS R24, [R6+0xc] ;  /* 0x00000c0006187984 */ /* 0x0004e40000000800 */
[----:B--2---:R-:W-:-:S02]  /*0720*/  VIADD R6, R6, 0x20 ;  /* 0x0000002006067836 */ /* 0x004fc40000000000 */
[----:B0-----:R-:W-:-:S04]  /*0730*/  FFMA R15, R18, R15, R19 ;  /* 0x0000000f120f7223 */ /* 0x001fc80000000013 */
[----:B-1----:R-:W-:-:S04]  /*0740*/  FFMA R15, R20, R25, R15 ;  /* 0x00000019140f7223 */ /* 0x002fc8000000000f */
[----:B---3--:R-:W-:Y:S01]  /*0750*/  FFMA R15, R24, R26, R15 ;  /* 0x0000001a180f7223 */ /* 0x008fe2000000000f */
[----:B------:R-:W-:Y:S06]  /*0760*/  @P1 BRA `(.L_x_3) ;  /* 0xfffffffc00701947 */ /* 0x000fec000383ffff */
[----:B------:R-:W-:-:S07]  /*0770*/  MOV R7, R4 ;  /* 0x0000000400077202 */ /* 0x000fce0000000f00 */
.L_x_2:
[----:B------:R-:W-:-:S13]  /*0780*/  ISETP.NE.AND P1, PT, R21, RZ, PT ;  /* 0x000000ff1500720c */ /* 0x000fda0003f25270 */
[----:B------:R-:W-:Y:S05]  /*0790*/  @!P1 BRA `(.L_x_1) ;  /* 0x0000000000c09947 */ /* 0x000fea0003800000 */
[----:B0-----:R-:W-:Y:S02]  /*07a0*/  IADD3 R6, PT, PT, R21, -0x1, RZ ;  /* 0xffffffff15067810 */ /* 0x001fe40007ffe0ff */
[----:B------:R-:W-:Y:S02]  /*07b0*/  ISETP.NE.AND P2, PT, R22, RZ, PT ;  /* 0x000000ff1600720c */ /* 0x000fe40003f45270 */
[----:B------:R-:W-:-:S13]  /*07c0*/  ISETP.GE.U32.AND P1, PT, R6, 0x3, PT ;  /* 0x000000030600780c */ /* 0x000fda0003f26070 */
[----:B------:R-:W-:Y:S05]  /*07d0*/  @!P1 BRA `(.L_x_4) ;  /* 0x0000000000509947 */ /* 0x000fea0003800000 */
[C---:B------:R-:W-:Y:S02]  /*07e0*/  IMAD R17, R7.reuse, R16, R5 ;  /* 0x0000001007117224 */ /* 0x040fe400078e0205 */
[----:B------:R-:W-:Y:S01]  /*07f0*/  IMAD.IADD R6, R14, 0x1, R7 ;  /* 0x000000010e067824 */ /* 0x000fe200078e0207 */
[----:B------:R-:W-:Y:S02]  /*0800*/  IADD3 R7, PT, PT, R7, 0x4, RZ ;  /* 0x0000000407077810 */ /* 0x000fe40007ffe0ff */
[----:B------:R-:W-:Y:S02]  /*0810*/  LEA R19, R17, R10, 0x2 ;  /* 0x0000000a11137211 */ /* 0x000fe400078e10ff */
[----:B------:R-:W-:Y:S02]  /*0820*/  LEA R18, R6, UR4, 0x2 ;  /* 0x0000000406127c11 */ /* 0x000fe4000f8e10ff */
[C---:B------:R-:W-:Y:S02]  /*0830*/  LEA R23, R16.reuse, R19, 0x2 ;  /* 0x0000001310177211 */ /* 0x040fe400078e10ff */
[----:B------:R-:W-:Y:S03]  /*0840*/  LDS R19, [R19] ;  /* 0x0000000013137984 */ /* 0x000fe60000000800 */
[C---:B------:R-:W-:Y:S01]  /*0850*/  IMAD R25, R16.reuse, 0x4, R23 ;  /* 0x0000000410197824 */ /* 0x040fe200078e0217 */
[----:B------:R-:W0:Y:S04]  /*0860*/  LDS R20, [R18] ;  /* 0x0000000012147984 */ /* 0x000e280000000800 */
[----:B------:R-:W-:Y:S01]  /*0870*/  LDS R17, [R18+0x4] ;  /* 0x0000040012117984 */ /* 0x000fe20000000800 */
[----:B------:R-:W-:-:S03]  /*0880*/  LEA R26, R16, R25, 0x2 ;  /* 0x00000019101a7211 */ /* 0x000fc600078e10ff */
[----:B------:R-:W1:Y:S04]  /*0890*/  LDS R23, [R23] ;  /* 0x0000000017177984 */ /* 0x000e680000000800 */
[----:B------:R-:W-:Y:S04]  /*08a0*/  LDS R6, [R25] ;  /* 0x0000000019067984 */ /* 0x000fe80000000800 */
[----:B------:R-:W2:Y:S04]  /*08b0*/  LDS R24, [R18+0x8] ;  /* 0x0000080012187984 */ /* 0x000ea80000000800 */
[----:B------:R-:W-:Y:S04]  /*08c0*/  LDS R27, [R18+0xc] ;  /* 0x00000c00121b7984 */ /* 0x000fe80000000800 */
[----:B------:R-:W3:Y:S01]  /*08d0*/  LDS R26, [R26] ;  /* 0x000000001a1a7984 */ /* 0x000ee20000000800 */
[----:B0-----:R-:W-:-:S04]  /*08e0*/  FFMA R20, R20, R19, R15 ;  /* 0x0000001314147223 */ /* 0x001fc8000000000f */
[----:B-1----:R-:W-:-:S04]  /*08f0*/  FFMA R17, R17, R23, R20 ;  /* 0x0000001711117223 */ /* 0x002fc80000000014 */
[----:B--2---:R-:W-:-:S04]  /*0900*/  FFMA R6, R24, R6, R17 ;  /* 0x0000000618067223 */ /* 0x004fc80000000011 */
[----:B---3--:R-:W-:-:S07]  /*0910*/  FFMA R15, R27, R26, R6 ;  /* 0x0000001a1b0f7223 */ /* 0x008fce0000000006 */
.L_x_4:
[----:B------:R-:W-:Y:S05]  /*0920*/  @!P2 BRA `(.L_x_1) ;  /* 0x00000000005ca947 */ /* 0x000fea0003800000 */
[----:B------:R-:W-:Y:S02]  /*0930*/  ISETP.NE.AND P1, PT, R22, 0x1, PT ;  /* 0x000000011600780c */ /* 0x000fe40003f25270 */
[----:B------:R-:W-:-:S11]  /*0940*/  LOP3.LUT P2, RZ, R16, 0x1, RZ, 0xc0, !PT ;  /* 0x0000000110ff7812 */ /* 0x000fd6000784c0ff */
[----:B------:R-:W-:Y:S05]  /*0950*/  @!P1 BRA `(.L_x_5) ;  /* 0x0000000000309947 */ /* 0x000fea0003800000 */
[C---:B------:R-:W-:Y:S02]  /*0960*/  IMAD R17, R7.reuse, R16, R5 ;  /* 0x0000001007117224 */ /* 0x040fe400078e0205 */
[----:B------:R-:W-:Y:S02]  /*0970*/  IMAD.IADD R6, R14, 0x1, R7 ;  /* 0x000000010e067824 */ /* 0x000fe400078e0207 */
[----:B------:R-:W-:Y:S01]  /*0980*/  VIADD R7, R7, 0x2 ;  /* 0x0000000207077836 */ /* 0x000fe20000000000 */
[----:B------:R-:W-:Y:S02]  /*0990*/  LEA R17, R17, R10, 0x2 ;  /* 0x0000000a11117211 */ /* 0x000fe400078e10ff */
[----:B------:R-:W-:Y:S02]  /*09a0*/  LEA R6, R6, UR4, 0x2 ;  /* 0x0000000406067c11 */ /* 0x000fe4000f8e10ff */
[----:B------:R-:W-:Y:S01]  /*09b0*/  LEA R23, R16, R17, 0x2 ;  /* 0x0000001110177211 */ /* 0x000fe200078e10ff */
[----:B------:R-:W-:Y:S04]  /*09c0*/  LDS R19, [R17] ;  /* 0x0000000011137984 */ /* 0x000fe80000000800 */
[----:B------:R-:W0:Y:S04]  /*09d0*/  LDS R18, [R6] ;  /* 0x0000000006127984 */ /* 0x000e280000000800 */
[----:B------:R-:W-:Y:S04]  /*09e0*/  LDS R20, [R6+0x4] ;  /* 0x0000040006147984 */ /* 0x000fe80000000800 */
[----:B------:R-:W1:Y:S01]  /*09f0*/  LDS R23, [R23] ;  /* 0x0000000017177984 */ /* 0x000e620000000800 */
[----:B0-----:R-:W-:-:S04]  /*0a00*/  FFMA R15, R18, R19, R15 ;  /* 0x00000013120f7223 */ /* 0x001fc8000000000f */
[----:B-1----:R-:W-:-:S07]  /*0a10*/  FFMA R15, R20, R23, R15 ;  /* 0x00000017140f7223 */ /* 0x002fce000000000f */
.L_x_5:
[----:B------:R-:W-:Y:S05]  /*0a20*/  @!P2 BRA `(.L_x_1) ;  /* 0x00000000001ca947 */ /* 0x000fea0003800000 */
[----:B------:R-:W-:Y:S01]  /*0a30*/  IMAD R17, R7, R16, R5 ;  /* 0x0000001007117224 */ /* 0x000fe200078e0205 */
[----:B------:R-:W-:-:S04]  /*0a40*/  IADD3 R6, PT, PT, R14, R7, RZ ;  /* 0x000000070e067210 */ /* 0x000fc80007ffe0ff */
[----:B------:R-:W-:Y:S02]  /*0a50*/  LEA R6, R6, UR4, 0x2 ;  /* 0x0000000406067c11 */ /* 0x000fe4000f8e10ff */
[----:B------:R-:W-:-:S04]  /*0a60*/  LEA R17, R17, R10, 0x2 ;  /* 0x0000000a11117211 */ /* 0x000fc800078e10ff */
[----:B------:R-:W-:Y:S04]  /*0a70*/  LDS R6, [R6] ;  /* 0x0000000006067984 */ /* 0x000fe80000000800 */
[----:B------:R-:W0:Y:S02]  /*0a80*/  LDS R17, [R17] ;  /* 0x0000000011117984 */ /* 0x000e240000000800 */
[----:B0-----:R-:W-:-:S07]  /*0a90*/  FFMA R15, R6, R17, R15 ;  /* 0x00000011060f7223 */ /* 0x001fce000000000f */
.L_x_1:
[----:B------:R-:W-:Y:S05]  /*0aa0*/  @P0 BRA `(.L_x_6) ;  /* 0xfffffff8003c0947 */ /* 0x000fea000383ffff */
.L_x_0:
[----:B------:R-:W1:Y:S01]  /*0ab0*/  S2R R7, SR_TID.Y ;  /* 0x0000000000077919 */ /* 0x000e620000002200 */
[----:B------:R-:W1:Y:S01]  /*0ac0*/  LDC R0, c[0x0][0x364] ;  /* 0x0000d900ff007b82 */ /* 0x000e620000000800 */
[----:B------:R-:W2:Y:S01]  /*0ad0*/  LDCU UR6, c[0x0][0x39c] ;  /* 0x00007380ff0677ac */ /* 0x000ea20008000800 */
[----:B------:R-:W3:Y:S06]  /*0ae0*/  S2R R4, SR_TID.X ;  /* 0x0000000000047919 */ /* 0x000eec0000002100 */
[----:B------:R-:W1:Y:S08]  /*0af0*/  S2UR UR5, SR_CTAID.Y ;  /* 0x00000000000579c3 */ /* 0x000e700000002600 */
[----:B------:R-:W3:Y:S08]  /*0b00*/  S2UR UR4, SR_CTAID.X ;  /* 0x00000000000479c3 */ /* 0x000ef00000002500 */
[----:B------:R-:W3:Y:S08]  /*0b10*/  LDC R5, c[0x0][0x360] ;  /* 0x0000d800ff057b82 */ /* 0x000ef00000000800 */
[----:B------:R-:W4:Y:S01]  /*0b20*/  LDC.64 R2, c[0x0][0x390] ;  /* 0x0000e400ff027b82 */ /* 0x000f220000000a00 */
[----:B-1----:R-:W-:-:S02]  /*0b30*/  IMAD R0, R0, UR5, R7 ;  /* 0x0000000500007c24 */ /* 0x002fc4000f8e0207 */
[----:B---3--:R-:W-:-:S04]  /*0b40*/  IMAD R5, R5, UR4, R4 ;  /* 0x0000000405057c24 */ /* 0x008fc8000f8e0204 */
[----:B--2---:R-:W-:-:S04]  /*0b50*/  IMAD R5, R0, UR6, R5 ;  /* 0x0000000600057c24 */ /* 0x004fc8000f8e0205 */
[----:B----4-:R-:W-:-:S05]  /*0b60*/  IMAD.WIDE R2, R5, 0x4, R2 ;  /* 0x0000000405027825 */ /* 0x010fca00078e0202 */
[----:B------:R-:W-:Y:S01]  /*0b70*/  STG.E desc[UR8][R2.64], R15 ;  /* 0x0000000f02007986 */ /* 0x000fe2000c101908 */
[----:B------:R-:W-:Y:S05]  /*0b80*/  EXIT ;  /* 0x000000000000794d */ /* 0x000fea0003800000 */
.L_x_7:
[----:B------:R-:W-:-:S00]  /*0b90*/  BRA `(.L_x_7) ;  /* 0xfffffffc00fc7947 */ /* 0x000fc0000383ffff */
[----:B------:R-:W-:-:S00]  /*0ba0*/  NOP ;  /* 0x0000000000007918 */ /* 0x000fc00000000000 */
        /* <DEDUP_REMOVED lines=13> */
.L_x_8:


//--------------------- .nv.shared._Z16sharedABMultiplyPfS_S_iiii --------------------------
	.section	.nv.shared._Z16sharedABMultiplyPfS_S_iiii,"aw",@nobits
	.sectionflags	@""
	.align	16
	.zero		1024


//--------------------- .nv.shared.reserved.0     --------------------------
	.section	.nv.shared.reserved.0,"aw",@nobits
	.weak		__nv_reservedSMEM_offset_0_alias
	.size		__nv_reservedSMEM_offset_0_alias, 0, 64
	.other		__nv_reservedSMEM_offset_0_alias,@"STO_CUDA_RESERVED_SHARED STV_DEFAULT"
__nv_reservedSMEM_offset_0_alias:
	.zero		0
	.zero		64


//--------------------- .nv.constant0._Z16sharedABMultiplyPfS_S_iiii --------------------------
	.section	.nv.constant0._Z16sharedABMultiplyPfS_S_iiii,"a",@progbits
	.sectionflags	@""
	.align	4
.nv.constant0._Z16sharedABMultiplyPfS_S_iiii:
	.zero		936


//--------------------- SYMBOLS --------------------------

	.type		.nv.reservedSmem.offset0,@object
	.size		.nv.reservedSmem.offset0,0x4
	.type		.nv.reservedSmem.cap,@object
	.size		.nv.reservedSmem.cap,0x4
